	.headerflags	@"EF_CUDA_TEXMODE_UNIFIED EF_CUDA_64BIT_ADDRESS EF_CUDA_ACCELERATORS EF_CUDA_SM90 EF_CUDA_VIRTUAL_SM(EF_CUDA_SM90)"
	.elftype	@"ET_EXEC"


//--------------------- .nv.info                  --------------------------
	.section	.nv.info,"",@"SHT_CUDA_INFO"
	.align	4


	//----- nvinfo : EIATTR_REGCOUNT
	.align		4
        /*0000*/ 	.byte	0x04, 0x2f
        /*0002*/ 	.short	(.L_2 - .L_1)
	.align		4
.L_1:
        /*0004*/ 	.word	index@(triton_per_fused_native_group_norm_44)
        /*0008*/ 	.word	0x00000015


	//----- nvinfo : EIATTR_MIN_STACK_SIZE
	.align		4
.L_2:
        /*000c*/ 	.byte	0x04, 0x12
        /*000e*/ 	.short	(.L_4 - .L_3)
	.align		4
.L_3:
        /*0010*/ 	.word	index@(triton_per_fused_native_group_norm_44)
        /*0014*/ 	.word	0x00000000


	//----- nvinfo : EIATTR_FRAME_SIZE
	.align		4
.L_4:
        /*0018*/ 	.byte	0x04, 0x11
        /*001a*/ 	.short	(.L_6 - .L_5)
	.align		4
.L_5:
        /*001c*/ 	.word	index@(triton_per_fused_native_group_norm_44)
        /*0020*/ 	.word	0x00000000


	//----- nvinfo : EIATTR_MIN_STACK_SIZE
	.align		4
.L_6:
        /*0024*/ 	.byte	0x04, 0x12
        /*0026*/ 	.short	(.L_8 - .L_7)
	.align		4
.L_7:
        /*0028*/ 	.word	index@(triton_per_fused_native_group_norm_44)
        /*002c*/ 	.word	0x00000000
.L_8:


//--------------------- .nv.info.triton_per_fused_native_group_norm_44 --------------------------
	.section	.nv.info.triton_per_fused_native_group_norm_44,"",@"SHT_CUDA_INFO"
	.sectionflags	@""
	.align	4


	//----- nvinfo : EIATTR_CUDA_API_VERSION
	.align		4
        /*0000*/ 	.byte	0x04, 0x37
        /*0002*/ 	.short	(.L_10 - .L_9)
.L_9:
        /*0004*/ 	.word	0x0000007c


	//----- nvinfo : EIATTR_KPARAM_INFO
	.align		4
.L_10:
        /*0008*/ 	.byte	0x04, 0x17
        /*000a*/ 	.short	(.L_12 - .L_11)
.L_11:
        /*000c*/ 	.word	0x00000000
        /*0010*/ 	.short	0x0005
        /*0012*/ 	.short	0x0024
        /*0014*/ 	.byte	0x00, 0xf0, 0x11, 0x00


	//----- nvinfo : EIATTR_KPARAM_INFO
	.align		4
.L_12:
        /*0018*/ 	.byte	0x04, 0x17
        /*001a*/ 	.short	(.L_14 - .L_13)
.L_13:
        /*001c*/ 	.word	0x00000000
        /*0020*/ 	.short	0x0004
        /*0022*/ 	.short	0x0020
        /*0024*/ 	.byte	0x00, 0xf0, 0x11, 0x00


	//----- nvinfo : EIATTR_KPARAM_INFO
	.align		4
.L_14:
        /*0028*/ 	.byte	0x04, 0x17
        /*002a*/ 	.short	(.L_16 - .L_15)
.L_15:
        /*002c*/ 	.word	0x00000000
        /*0030*/ 	.short	0x0003
        /*0032*/ 	.short	0x0018
        /*0034*/ 	.byte	0x00, 0xf4, 0x21, 0x00


	//----- nvinfo : EIATTR_KPARAM_INFO
	.align		4
.L_16:
        /*0038*/ 	.byte	0x04, 0x17
        /*003a*/ 	.short	(.L_18 - .L_17)
.L_17:
        /*003c*/ 	.word	0x00000000
        /*0040*/ 	.short	0x0002
        /*0042*/ 	.short	0x0010
        /*0044*/ 	.byte	0x00, 0xf4, 0x21, 0x00


	//----- nvinfo : EIATTR_KPARAM_INFO
	.align		4
.L_18:
        /*0048*/ 	.byte	0x04, 0x17
        /*004a*/ 	.short	(.L_20 - .L_19)
.L_19:
        /*004c*/ 	.word	0x00000000
        /*0050*/ 	.short	0x0001
        /*0052*/ 	.short	0x0008
        /*0054*/ 	.byte	0x00, 0xf4, 0x21, 0x00


	//----- nvinfo : EIATTR_KPARAM_INFO
	.align		4
.L_20:
        /*0058*/ 	.byte	0x04, 0x17
        /*005a*/ 	.short	(.L_22 - .L_21)
.L_21:
        /*005c*/ 	.word	0x00000000
        /*0060*/ 	.short	0x0000
        /*0062*/ 	.short	0x0000
        /*0064*/ 	.byte	0x00, 0xf4, 0x21, 0x00


	//----- nvinfo : EIATTR_SPARSE_MMA_MASK
	.align		4
.L_22:
        /*0068*/ 	.byte	0x03, 0x50
        /*006a*/ 	.short	0x0000


	//----- nvinfo : EIATTR_MAXREG_COUNT
	.align		4
        /*006c*/ 	.byte	0x03, 0x1b
        /*006e*/ 	.short	0x00ff


	//----- nvinfo : EIATTR_COOP_GROUP_MASK_REGIDS
	.align		4
        /*0070*/ 	.byte	0x04, 0x29
        /*0072*/ 	.short	(.L_24 - .L_23)


	//   ....[0]....
.L_23:
        /*0074*/ 	.word	0xffffffff


	//   ....[1]....
        /*0078*/ 	.word	0xffffffff


	//   ....[2]....
        /*007c*/ 	.word	0xffffffff


	//   ....[3]....
        /*0080*/ 	.word	0xffffffff


	//   ....[4]....
        /*0084*/ 	.word	0xffffffff


	//   ....[5]....
        /*0088*/ 	.word	0xffffffff


	//   ....[6]....
        /*008c*/ 	.word	0xffffffff


	//   ....[7]....
        /*0090*/ 	.word	0xffffffff


	//   ....[8]....
        /*0094*/ 	.word	0xffffffff


	//   ....[9]....
        /*0098*/ 	.word	0xffffffff


	//   ....[10]....
        /*009c*/ 	.word	0xffffffff


	//   ....[11]....
        /*00a0*/ 	.word	0xffffffff


	//   ....[12]....
        /*00a4*/ 	.word	0xffffffff


	//   ....[13]....
        /*00a8*/ 	.word	0xffffffff


	//   ....[14]....
        /*00ac*/ 	.word	0xffffffff


	//   ....[15]....
        /*00b0*/ 	.word	0xffffffff


	//----- nvinfo : EIATTR_COOP_GROUP_INSTR_OFFSETS
	.align		4
.L_24:
        /*00b4*/ 	.byte	0x04, 0x28
        /*00b6*/ 	.short	(.L_26 - .L_25)


	//   ....[0]....
.L_25:
        /*00b8*/ 	.word	0x000001d0


	//   ....[1]....
        /*00bc*/ 	.word	0x000001f0


	//   ....[2]....
        /*00c0*/ 	.word	0x00000220


	//   ....[3]....
        /*00c4*/ 	.word	0x00000240


	//   ....[4]....
        /*00c8*/ 	.word	0x00000260


	//   ....[5]....
        /*00cc*/ 	.word	0x000002c0


	//   ....[6]....
        /*00d0*/ 	.word	0x000002e0


	//   ....[7]....
        /*00d4*/ 	.word	0x00000300


	//   ....[8]....
        /*00d8*/ 	.word	0x000003f0


	//   ....[9]....
        /*00dc*/ 	.word	0x00000410


	//   ....[10]....
        /*00e0*/ 	.word	0x00000430


	//   ....[11]....
        /*00e4*/ 	.word	0x00000450


	//   ....[12]....
        /*00e8*/ 	.word	0x00000480


	//   ....[13]....
        /*00ec*/ 	.word	0x00000500


	//   ....[14]....
        /*00f0*/ 	.word	0x00000530


	//   ....[15]....
        /*00f4*/ 	.word	0x00000550


	//----- nvinfo : EIATTR_EXIT_INSTR_OFFSETS
	.align		4
.L_26:
        /*00f8*/ 	.byte	0x04, 0x1c
        /*00fa*/ 	.short	(.L_28 - .L_27)


	//   ....[0]....
.L_27:
        /*00fc*/ 	.word	0x00000630


	//   ....[1]....
        /*0100*/ 	.word	0x00000650


	//----- nvinfo : EIATTR_REQNTID
	.align		4
.L_28:
        /*0104*/ 	.byte	0x04, 0x10
        /*0106*/ 	.short	(.L_30 - .L_29)
.L_29:
        /*0108*/ 	.word	0x00000100
        /*010c*/ 	.word	0x00000001
        /*0110*/ 	.word	0x00000001


	//----- nvinfo : EIATTR_CBANK_PARAM_SIZE
	.align		4
.L_30:
        /*0114*/ 	.byte	0x03, 0x19
        /*0116*/ 	.short	0x0028


	//----- nvinfo : EIATTR_PARAM_CBANK
	.align		4
        /*0118*/ 	.byte	0x04, 0x0a
        /*011a*/ 	.short	(.L_32 - .L_31)
	.align		4
.L_31:
        /*011c*/ 	.word	index@(.nv.constant0.triton_per_fused_native_group_norm_44)
        /*0120*/ 	.short	0x0210
        /*0122*/ 	.short	0x0028


	//----- nvinfo : EIATTR_SW_WAR
	.align		4
.L_32:
        /*0124*/ 	.byte	0x04, 0x36
        /*0126*/ 	.short	(.L_34 - .L_33)
.L_33:
        /*0128*/ 	.word	0x00000008
.L_34:


//--------------------- .nv.callgraph             --------------------------
	.section	.nv.callgraph,"",@"SHT_CUDA_CALLGRAPH"
	.align	4
	.sectionentsize	8
	.align		4
        /*0000*/ 	.word	0x00000000
	.align		4
        /*0004*/ 	.word	0xffffffff
	.align		4
        /*0008*/ 	.word	0x00000000
	.align		4
        /*000c*/ 	.word	0xfffffffe
	.align		4
        /*0010*/ 	.word	0x00000000
	.align		4
        /*0014*/ 	.word	0xfffffffd
	.align		4
        /*0018*/ 	.word	0x00000000
	.align		4
        /*001c*/ 	.word	0xfffffffc


//--------------------- .nv.constant4             --------------------------
	.section	.nv.constant4,"a",@progbits
	.align	8
	.align		8
.nv.constant4:
        /*0000*/ 	.dword	_$_str


//--------------------- .text.triton_per_fused_native_group_norm_44 --------------------------
	.section	.text.triton_per_fused_native_group_norm_44,"ax",@progbits
	.sectionflags	@"SHF_BARRIERS=1"
	.align	128
        .global         triton_per_fused_native_group_norm_44
        .type           triton_per_fused_native_group_norm_44,@function
        .size           triton_per_fused_native_group_norm_44,(.L_x_1 - triton_per_fused_native_group_norm_44)
        .other          triton_per_fused_native_group_norm_44,@"STO_CUDA_ENTRY STV_DEFAULT"
triton_per_fused_native_group_norm_44:
.text.triton_per_fused_native_group_norm_44:
[----:B------:R-:W0:Y:S02]  /*0000*/  LDC R1, c[0x0][0x28] ;  /* 0x00000a00ff017b82 */ /* 0x000e240000000800 */
[----:B------:R-:W1:Y:S01]  /*0010*/  S2R R0, SR_CTAID.X ;  /* 0x0000000000007919 */ /* 0x000e620000002500 */
[----:B------:R-:W2:Y:S01]  /*0020*/  LDC.64 R2, c[0x0][0x210] ;  /* 0x00008400ff027b82 */ /* 0x000ea20000000a00 */
[----:B------:R-:W-:Y:S01]  /*0030*/  ULDC.64 UR6, c[0x0][0x208] ;  /* 0x0000820000067ab9 */ /* 0x000fe20000000a00 */
[----:B------:R-:W3:Y:S01]  /*0040*/  S2R R12, SR_TID.X ;  /* 0x00000000000c7919 */ /* 0x000ee20000002100 */
[----:B-1----:R-:W-:Y:S02]  /*0050*/  SHF.R.S32.HI R5, RZ, 0x1f, R0 ;  /* 0x0000001fff057819 */ /* 0x002fe40000011400 */
[C---:B---3--:R-:W-:Y:S02]  /*0060*/  SHF.L.U32 R4, R12.reuse, 0x7, RZ ;  /* 0x000000070c047819 */ /* 0x048fe400000006ff */
[----:B------:R-:W-:Y:S02]  /*0070*/  LEA.HI R5, R5, R0, RZ, 0x5 ;  /* 0x0000000005057211 */ /* 0x000fe400078f28ff */
[----:B------:R-:W-:-:S02]  /*0080*/  SHF.L.U32 R9, R12, 0x2, RZ ;  /* 0x000000020c097819 */ /* 0x000fc400000006ff */
[----:B------:R-:W-:Y:S02]  /*0090*/  LOP3.LUT R4, R4, 0x7800, RZ, 0xc0, !PT ;  /* 0x0000780004047812 */ /* 0x000fe400078ec0ff */
[C---:B------:R-:W-:Y:S02]  /*00a0*/  LOP3.LUT R7, R5.reuse, 0x3ffffe0, RZ, 0xc0, !PT ;  /* 0x03ffffe005077812 */ /* 0x040fe400078ec0ff */
[----:B------:R-:W-:Y:S02]  /*00b0*/  LOP3.LUT R4, R4, 0x3c, R9, 0xf8, !PT ;  /* 0x0000003c04047812 */ /* 0x000fe400078ef809 */
[----:B------:R-:W-:Y:S02]  /*00c0*/  SHF.L.U32 R5, R5, 0xa, RZ ;  /* 0x0000000a05057819 */ /* 0x000fe400000006ff */
[----:B------:R-:W-:Y:S02]  /*00d0*/  IADD3 R7, -R7, R0, RZ ;  /* 0x0000000007077210 */ /* 0x000fe40007ffe1ff */
[----:B------:R-:W-:-:S02]  /*00e0*/  LOP3.LUT R5, R5, 0xffff8000, RZ, 0xc0, !PT ;  /* 0xffff800005057812 */ /* 0x000fc400078ec0ff */
[----:B------:R-:W-:-:S04]  /*00f0*/  LEA R4, R7, R4, 0x6 ;  /* 0x0000000407047211 */ /* 0x000fc800078e30ff */
[----:B------:R-:W-:-:S05]  /*0100*/  IADD3 R5, R5, R4, RZ ;  /* 0x0000000405057210 */ /* 0x000fca0007ffe0ff */
[----:B--2---:R-:W-:-:S05]  /*0110*/  IMAD.WIDE R2, R5, 0x4, R2 ;  /* 0x0000000405027825 */ /* 0x004fca00078e0202 */
[----:B------:R-:W2:Y:S01]  /*0120*/  LDG.E.128 R4, desc[UR6][R2.64] ;  /* 0x0000000602047981 */ /* 0x000ea2000c1e1d00 */
[----:B------:R-:W1:Y:S01]  /*0130*/  S2UR UR5, SR_CgaCtaId ;  /* 0x00000000000579c3 */ /* 0x000e620000008800 */
[C---:B------:R-:W-:Y:S01]  /*0140*/  LOP3.LUT P1, RZ, R12.reuse, 0x1f, RZ, 0xc0, !PT ;  /* 0x0000001f0cff7812 */ /* 0x040fe2000782c0ff */
[----:B------:R-:W-:Y:S01]  /*0150*/  UMOV UR4, 0x400 ;  /* 0x0000040000047882 */ /* 0x000fe20000000000 */
[C---:B------:R-:W-:Y:S02]  /*0160*/  ISETP.GE.AND P2, PT, R12.reuse, 0x8, PT ;  /* 0x000000080c00780c */ /* 0x040fe40003f46270 */
[----:B------:R-:W-:-:S04]  /*0170*/  LOP3.LUT P0, RZ, R12, 0x7, RZ, 0xc0, !PT ;  /* 0x000000070cff7812 */ /* 0x000fc8000780c0ff */
[----:B------:R-:W-:Y:S01]  /*0180*/  ISETP.LT.AND P0, PT, R12, 0x8, !P0 ;  /* 0x000000080c00780c */ /* 0x000fe20004701270 */
[----:B-1----:R-:W-:Y:S01]  /*0190*/  UPRMT UR4, UR5, 0x654, UR4 ;  /* 0x0000065405047896 */ /* 0x002fe20008000004 */
[----:B--2---:R-:W-:-:S04]  /*01a0*/  FADD R11, R4, R5 ;  /* 0x00000005040b7221 */ /* 0x004fc80000000000 */
[----:B------:R-:W-:-:S04]  /*01b0*/  FADD R14, R6, R11 ;  /* 0x0000000b060e7221 */ /* 0x000fc80000000000 */
[----:B------:R-:W-:-:S05]  /*01c0*/  FADD R14, R7, R14 ;  /* 0x0000000e070e7221 */ /* 0x000fca0000000000 */
[----:B------:R-:W1:Y:S02]  /*01d0*/  SHFL.BFLY PT, R11, R14, 0x10, 0x1f ;  /* 0x0e001f000e0b7f89 */ /* 0x000e6400000e0000 */
[----:B-1----:R-:W-:-:S05]  /*01e0*/  FADD R11, R14, R11 ;  /* 0x0000000b0e0b7221 */ /* 0x002fca0000000000 */
[----:B------:R-:W1:Y:S02]  /*01f0*/  SHFL.BFLY PT, R16, R11, 0x8, 0x1f ;  /* 0x0d001f000b107f89 */ /* 0x000e6400000e0000 */
[----:B-1----:R-:W-:Y:S01]  /*0200*/  FADD R16, R11, R16 ;  /* 0x000000100b107221 */ /* 0x002fe20000000000 */
[----:B------:R-:W-:-:S04]  /*0210*/  SHF.R.U32.HI R11, RZ, 0x3, R12 ;  /* 0x00000003ff0b7819 */ /* 0x000fc8000001160c */
[----:B------:R-:W1:Y:S02]  /*0220*/  SHFL.BFLY PT, R13, R16, 0x4, 0x1f ;  /* 0x0c801f00100d7f89 */ /* 0x000e6400000e0000 */
[----:B-1----:R-:W-:-:S05]  /*0230*/  FADD R13, R16, R13 ;  /* 0x0000000d100d7221 */ /* 0x002fca0000000000 */
[----:B------:R-:W1:Y:S02]  /*0240*/  SHFL.BFLY PT, R18, R13, 0x2, 0x1f ;  /* 0x0c401f000d127f89 */ /* 0x000e6400000e0000 */
[----:B-1----:R-:W-:-:S05]  /*0250*/  FADD R18, R13, R18 ;  /* 0x000000120d127221 */ /* 0x002fca0000000000 */
[----:B------:R-:W1:Y:S02]  /*0260*/  SHFL.BFLY PT, R3, R18, 0x1, 0x1f ;  /* 0x0c201f0012037f89 */ /* 0x000e6400000e0000 */
[----:B-1----:R-:W-:Y:S01]  /*0270*/  FADD R2, R18, R3 ;  /* 0x0000000312027221 */ /* 0x002fe20000000000 */
[----:B------:R-:W-:-:S05]  /*0280*/  LOP3.LUT R3, R11, 0x1c, RZ, 0xc0, !PT ;  /* 0x0000001c0b037812 */ /* 0x000fca00078ec0ff */
[----:B------:R-:W-:Y:S01]  /*0290*/  @!P1 STS [R3+UR4], R2 ;  /* 0x0000000203009988 */ /* 0x000fe20008000804 */
[----:B------:R-:W-:Y:S06]  /*02a0*/  BAR.SYNC.DEFER_BLOCKING 0x0 ;  /* 0x0000000000007b1d */ /* 0x000fec0000010000 */
[----:B------:R-:W1:Y:S04]  /*02b0*/  @!P2 LDS R10, [R9+UR4] ;  /* 0x00000004090aa984 */ /* 0x000e680008000800 */
[----:B-1----:R-:W1:Y:S02]  /*02c0*/  SHFL.BFLY PT, R11, R10, 0x4, 0x1f ;  /* 0x0c801f000a0b7f89 */ /* 0x002e6400000e0000 */
[----:B-1----:R-:W-:-:S05]  /*02d0*/  FADD R11, R10, R11 ;  /* 0x0000000b0a0b7221 */ /* 0x002fca0000000000 */
[----:B------:R-:W1:Y:S02]  /*02e0*/  SHFL.BFLY PT, R14, R11, 0x2, 0x1f ;  /* 0x0c401f000b0e7f89 */ /* 0x000e6400000e0000 */
[----:B-1----:R-:W-:-:S05]  /*02f0*/  FADD R14, R11, R14 ;  /* 0x0000000e0b0e7221 */ /* 0x002fca0000000000 */
[----:B------:R-:W1:Y:S02]  /*0300*/  SHFL.BFLY PT, R13, R14, 0x1, 0x1f ;  /* 0x0c201f000e0d7f89 */ /* 0x000e6400000e0000 */
[----:B-1----:R-:W-:-:S05]  /*0310*/  FADD R16, R14, R13 ;  /* 0x0000000d0e107221 */ /* 0x002fca0000000000 */
[----:B------:R-:W-:Y:S01]  /*0320*/  @P0 STS [R9+UR4], R16 ;  /* 0x0000001009000988 */ /* 0x000fe20008000804 */
[----:B------:R-:W-:Y:S06]  /*0330*/  BAR.SYNC.DEFER_BLOCKING 0x0 ;  /* 0x0000000000007b1d */ /* 0x000fec0000010000 */
[----:B------:R-:W1:Y:S02]  /*0340*/  LDS R2, [UR4] ;  /* 0x00000004ff027984 */ /* 0x000e640008000800 */
[----:B-1----:R-:W-:-:S04]  /*0350*/  FADD R2, RZ, R2 ;  /* 0x00000002ff027221 */ /* 0x002fc80000000000 */
[----:B------:R-:W-:-:S04]  /*0360*/  FMUL R2, R2, 0.0009765625 ;  /* 0x3a80000002027820 */ /* 0x000fc80000400000 */
[--C-:B------:R-:W-:Y:S01]  /*0370*/  FADD R5, R5, -R2.reuse ;  /* 0x8000000205057221 */ /* 0x100fe20000000000 */
[--C-:B------:R-:W-:Y:S01]  /*0380*/  FADD R4, R4, -R2.reuse ;  /* 0x8000000204047221 */ /* 0x100fe20000000000 */
[--C-:B------:R-:W-:Y:S01]  /*0390*/  FADD R6, R6, -R2.reuse ;  /* 0x8000000206067221 */ /* 0x100fe20000000000 */
[----:B------:R-:W-:Y:S01]  /*03a0*/  FADD R7, R7, -R2 ;  /* 0x8000000207077221 */ /* 0x000fe20000000000 */
[----:B------:R-:W-:-:S04]  /*03b0*/  FMUL R5, R5, R5 ;  /* 0x0000000505057220 */ /* 0x000fc80000400000 */
[----:B------:R-:W-:-:S04]  /*03c0*/  FFMA R5, R4, R4, R5 ;  /* 0x0000000404057223 */ /* 0x000fc80000000005 */
[----:B------:R-:W-:-:S04]  /*03d0*/  FFMA R6, R6, R6, R5 ;  /* 0x0000000606067223 */ /* 0x000fc80000000005 */
[----:B------:R-:W-:-:S05]  /*03e0*/  FFMA R6, R7, R7, R6 ;  /* 0x0000000707067223 */ /* 0x000fca0000000006 */
[----:B------:R-:W1:Y:S02]  /*03f0*/  SHFL.BFLY PT, R5, R6, 0x10, 0x1f ;  /* 0x0e001f0006057f89 */ /* 0x000e6400000e0000 */
[----:B-1----:R-:W-:-:S05]  /*0400*/  FADD R5, R6, R5 ;  /* 0x0000000506057221 */ /* 0x002fca0000000000 */
[----:B------:R-:W1:Y:S02]  /*0410*/  SHFL.BFLY PT, R4, R5, 0x8, 0x1f ;  /* 0x0d001f0005047f89 */ /* 0x000e6400000e0000 */
[----:B-1----:R-:W-:-:S05]  /*0420*/  FADD R4, R5, R4 ;  /* 0x0000000405047221 */ /* 0x002fca0000000000 */
[----:B------:R-:W1:Y:S02]  /*0430*/  SHFL.BFLY PT, R7, R4, 0x4, 0x1f ;  /* 0x0c801f0004077f89 */ /* 0x000e6400000e0000 */
[----:B-1----:R-:W-:-:S05]  /*0440*/  FADD R7, R4, R7 ;  /* 0x0000000704077221 */ /* 0x002fca0000000000 */
[----:B------:R-:W1:Y:S02]  /*0450*/  SHFL.BFLY PT, R10, R7, 0x2, 0x1f ;  /* 0x0c401f00070a7f89 */ /* 0x000e6400000e0000 */
[----:B-1----:R-:W-:Y:S02]  /*0460*/  FADD R10, R7, R10 ;  /* 0x0000000a070a7221 */ /* 0x002fe40000000000 */
[----:B------:R-:W1:Y:S03]  /*0470*/  LDC.64 R6, c[0x0][0x218] ;  /* 0x00008600ff067b82 */ /* 0x000e660000000a00 */
[----:B------:R-:W2:Y:S01]  /*0480*/  SHFL.BFLY PT, R11, R10, 0x1, 0x1f ;  /* 0x0c201f000a0b7f89 */ /* 0x000ea200000e0000 */
[----:B-1----:R-:W-:-:S04]  /*0490*/  IMAD.WIDE R6, R0, 0x4, R6 ;  /* 0x0000000400067825 */ /* 0x002fc800078e0206 */
[----:B--2---:R-:W-:Y:S01]  /*04a0*/  FADD R14, R10, R11 ;  /* 0x0000000b0a0e7221 */ /* 0x004fe20000000000 */
[----:B------:R-:W-:Y:S08]  /*04b0*/  BAR.SYNC.DEFER_BLOCKING 0x0 ;  /* 0x0000000000007b1d */ /* 0x000ff00000010000 */
[----:B------:R-:W1:Y:S01]  /*04c0*/  LDC.64 R10, c[0x0][0x220] ;  /* 0x00008800ff0a7b82 */ /* 0x000e620000000a00 */
[----:B------:R-:W-:Y:S07]  /*04d0*/  @!P1 STS [R3+UR4], R14 ;  /* 0x0000000e03009988 */ /* 0x000fee0008000804 */
[----:B------:R-:W-:Y:S06]  /*04e0*/  BAR.SYNC.DEFER_BLOCKING 0x0 ;  /* 0x0000000000007b1d */ /* 0x000fec0000010000 */
[----:B------:R-:W2:Y:S04]  /*04f0*/  @!P2 LDS R8, [R9+UR4] ;  /* 0x000000040908a984 */ /* 0x000ea80008000800 */
[----:B--2---:R-:W2:Y:S02]  /*0500*/  SHFL.BFLY PT, R5, R8, 0x4, 0x1f ;  /* 0x0c801f0008057f89 */ /* 0x004ea400000e0000 */
[----:B--2---:R-:W-:Y:S01]  /*0510*/  FADD R13, R8, R5 ;  /* 0x00000005080d7221 */ /* 0x004fe20000000000 */
[----:B------:R-:W-:-:S04]  /*0520*/  HFMA2.MMA R8, -RZ, RZ, 0.8125, 0 ;  /* 0x3a800000ff087435 */ /* 0x000fc800000001ff */
[----:B------:R-:W2:Y:S02]  /*0530*/  SHFL.BFLY PT, R4, R13, 0x2, 0x1f ;  /* 0x0c401f000d047f89 */ /* 0x000ea400000e0000 */
[----:B--2---:R-:W-:-:S05]  /*0540*/  FADD R15, R13, R4 ;  /* 0x000000040d0f7221 */ /* 0x004fca0000000000 */
[----:B------:R-:W2:Y:S02]  /*0550*/  SHFL.BFLY PT, R4, R15, 0x1, 0x1f ;  /* 0x0c201f000f047f89 */ /* 0x000ea400000e0000 */
[----:B--2---:R-:W-:Y:S02]  /*0560*/  FADD R16, R15, R4 ;  /* 0x000000040f107221 */ /* 0x004fe40000000000 */
[----:B------:R-:W2:Y:S03]  /*0570*/  LDC.64 R4, c[0x0][0x228] ;  /* 0x00008a00ff047b82 */ /* 0x000ea60000000a00 */
[----:B------:R-:W-:Y:S05]  /*0580*/  @P0 STS [R9+UR4], R16 ;  /* 0x0000001009000988 */ /* 0x000fea0008000804 */
[----:B------:R-:W-:Y:S01]  /*0590*/  BAR.SYNC.DEFER_BLOCKING 0x0 ;  /* 0x0000000000007b1d */ /* 0x000fe20000010000 */
[----:B------:R-:W-:Y:S01]  /*05a0*/  LOP3.LUT P0, RZ, R12, 0xff, RZ, 0xc0, !PT ;  /* 0x000000ff0cff7812 */ /* 0x000fe2000780c0ff */
[----:B--2---:R-:W-:-:S04]  /*05b0*/  IMAD.WIDE R4, R0, 0x4, R4 ;  /* 0x0000000400047825 */ /* 0x004fc800078e0204 */
[----:B------:R-:W2:Y:S02]  /*05c0*/  LDS R3, [UR4] ;  /* 0x00000004ff037984 */ /* 0x000ea40008000800 */
[----:B--2---:R-:W-:-:S04]  /*05d0*/  FADD R3, RZ, R3 ;  /* 0x00000003ff037221 */ /* 0x004fc80000000000 */
[----:B------:R-:W-:Y:S01]  /*05e0*/  FFMA R13, R3, R8, 9.9999997473787516356e-06 ;  /* 0x3727c5ac030d7423 */ /* 0x000fe20000000008 */
[----:B-1----:R-:W-:-:S05]  /*05f0*/  IMAD.WIDE R8, R0, 0x4, R10 ;  /* 0x0000000400087825 */ /* 0x002fca00078e020a */
[----:B------:R-:W1:Y:S02]  /*0600*/  MUFU.RSQ R13, R13 ;  /* 0x0000000d000d7308 */ /* 0x000e640000001400 */
[----:B-1----:R1:W-:Y:S04]  /*0610*/  @!P0 STG.E desc[UR6][R4.64], R13 ;  /* 0x0000000d04008986 */ /* 0x0023e8000c101906 */
[----:B------:R1:W-:Y:S01]  /*0620*/  @!P0 STG.E desc[UR6][R6.64], R2 ;  /* 0x0000000206008986 */ /* 0x0003e2000c101906 */
[----:B------:R-:W-:Y:S05]  /*0630*/  @P0 EXIT ;  /* 0x000000000000094d */ /* 0x000fea0003800000 */
[----:B------:R-:W-:Y:S01]  /*0640*/  STG.E desc[UR6][R8.64], R3 ;  /* 0x0000000308007986 */ /* 0x000fe2000c101906 */
[----:B------:R-:W-:Y:S05]  /*0650*/  EXIT ;  /* 0x000000000000794d */ /* 0x000fea0003800000 */
.L_x_0:
[----:B------:R-:W-:-:S00]  /*0660*/  BRA `(.L_x_0) ;  /* 0xfffffffc00fc7947 */ /* 0x000fc0000383ffff */
[----:B------:R-:W-:-:S00]  /*0670*/  NOP ;  /* 0x0000000000007918 */ /* 0x000fc00000000000 */
        /* <DEDUP_REMOVED lines=8> */
.L_x_1:


//--------------------- .nv.global.init           --------------------------
	.section	.nv.global.init,"aw",@progbits
.nv.global.init:
	.type		_$_str,@object
	.size		_$_str,(.L_0 - _$_str)
_$_str:
        /*0000*/ 	.byte	0x5f, 0x5f, 0x43, 0x55, 0x44, 0x41, 0x5f, 0x46, 0x54, 0x5a, 0x00
.L_0:


//--------------------- .nv.shared.triton_per_fused_native_group_norm_44 --------------------------
	.section	.nv.shared.triton_per_fused_native_group_norm_44,"aw",@nobits
	.sectionflags	@""
	.align	16
	.zero		1024


//--------------------- .nv.constant0.triton_per_fused_native_group_norm_44 --------------------------
	.section	.nv.constant0.triton_per_fused_native_group_norm_44,"a",@progbits
	.sectionflags	@""
	.align	4
.nv.constant0.triton_per_fused_native_group_norm_44:
	.zero		568
